//
// Generated by NVIDIA NVVM Compiler
//
// Compiler Build ID: CL-36424714
// Cuda compilation tools, release 13.0, V13.0.88
// Based on NVVM 20.0.0
//

.version 9.0
.target sm_100
.address_size 64

	// .globl	_Z14matrixMultiplyPfS_S_i

.visible .entry _Z14matrixMultiplyPfS_S_i(
	.param .u64 .ptr .align 1 _Z14matrixMultiplyPfS_S_i_param_0,
	.param .u64 .ptr .align 1 _Z14matrixMultiplyPfS_S_i_param_1,
	.param .u64 .ptr .align 1 _Z14matrixMultiplyPfS_S_i_param_2,
	.param .u32 _Z14matrixMultiplyPfS_S_i_param_3
)
{
	.reg .pred 	%p<10>;
	.reg .b32 	%r<39>;
	.reg .b32 	%f<68>;
	.reg .b64 	%rd<67>;

	ld.param.u64 	%rd14, [_Z14matrixMultiplyPfS_S_i_param_0];
	ld.param.u64 	%rd15, [_Z14matrixMultiplyPfS_S_i_param_1];
	ld.param.u32 	%r17, [_Z14matrixMultiplyPfS_S_i_param_3];
	cvta.to.global.u64 	%rd1, %rd15;
	cvta.to.global.u64 	%rd2, %rd14;
	mov.u32 	%r18, %ctaid.y;
	mov.u32 	%r19, %ntid.y;
	mov.u32 	%r20, %tid.y;
	mad.lo.s32 	%r1, %r18, %r19, %r20;
	mov.u32 	%r21, %ctaid.x;
	mov.u32 	%r22, %ntid.x;
	mov.u32 	%r23, %tid.x;
	mad.lo.s32 	%r2, %r21, %r22, %r23;
	setp.lt.s32 	%p1, %r17, 1;
	mov.f32 	%f67, 0f00000000;
	@%p1 bra 	$L__BB0_12;
	mul.lo.s32 	%r3, %r17, %r1;
	and.b32  	%r4, %r17, 7;
	setp.lt.u32 	%p2, %r17, 8;
	mov.f32 	%f67, 0f00000000;
	mov.b32 	%r37, 0;
	@%p2 bra 	$L__BB0_4;
	and.b32  	%r37, %r17, 2147483640;
	neg.s32 	%r35, %r37;
	mul.wide.u32 	%rd16, %r17, 4;
	add.s64 	%rd3, %rd1, %rd16;
	mul.wide.u32 	%rd17, %r17, 8;
	add.s64 	%rd4, %rd1, %rd17;
	mul.wide.u32 	%rd18, %r17, 12;
	add.s64 	%rd5, %rd1, %rd18;
	mul.wide.u32 	%rd19, %r17, 16;
	add.s64 	%rd6, %rd1, %rd19;
	mul.wide.u32 	%rd20, %r17, 20;
	add.s64 	%rd7, %rd1, %rd20;
	mul.wide.u32 	%rd21, %r17, 24;
	add.s64 	%rd8, %rd1, %rd21;
	mul.wide.u32 	%rd22, %r17, 28;
	add.s64 	%rd9, %rd1, %rd22;
	mul.wide.u32 	%rd23, %r3, 4;
	add.s64 	%rd24, %rd23, %rd2;
	add.s64 	%rd66, %rd24, 16;
	mov.f32 	%f67, 0f00000000;
	mov.u32 	%r34, %r2;
$L__BB0_3:
	.pragma "nounroll";
	mul.wide.s32 	%rd25, %r34, 4;
	add.s64 	%rd26, %rd3, %rd25;
	add.s64 	%rd27, %rd4, %rd25;
	add.s64 	%rd28, %rd5, %rd25;
	add.s64 	%rd29, %rd6, %rd25;
	add.s64 	%rd30, %rd7, %rd25;
	add.s64 	%rd31, %rd8, %rd25;
	add.s64 	%rd32, %rd9, %rd25;
	add.s64 	%rd33, %rd1, %rd25;
	ld.global.f32 	%f17, [%rd66+-16];
	ld.global.f32 	%f18, [%rd33];
	fma.rn.f32 	%f19, %f17, %f18, %f67;
	ld.global.f32 	%f20, [%rd66+-12];
	ld.global.f32 	%f21, [%rd26];
	fma.rn.f32 	%f22, %f20, %f21, %f19;
	ld.global.f32 	%f23, [%rd66+-8];
	ld.global.f32 	%f24, [%rd27];
	fma.rn.f32 	%f25, %f23, %f24, %f22;
	ld.global.f32 	%f26, [%rd66+-4];
	ld.global.f32 	%f27, [%rd28];
	fma.rn.f32 	%f28, %f26, %f27, %f25;
	ld.global.f32 	%f29, [%rd66];
	ld.global.f32 	%f30, [%rd29];
	fma.rn.f32 	%f31, %f29, %f30, %f28;
	ld.global.f32 	%f32, [%rd66+4];
	ld.global.f32 	%f33, [%rd30];
	fma.rn.f32 	%f34, %f32, %f33, %f31;
	ld.global.f32 	%f35, [%rd66+8];
	ld.global.f32 	%f36, [%rd31];
	fma.rn.f32 	%f37, %f35, %f36, %f34;
	ld.global.f32 	%f38, [%rd66+12];
	ld.global.f32 	%f39, [%rd32];
	fma.rn.f32 	%f67, %f38, %f39, %f37;
	add.s32 	%r35, %r35, 8;
	shl.b32 	%r25, %r17, 3;
	add.s32 	%r34, %r34, %r25;
	add.s64 	%rd66, %rd66, 32;
	setp.ne.s32 	%p3, %r35, 0;
	@%p3 bra 	$L__BB0_3;
$L__BB0_4:
	setp.eq.s32 	%p4, %r4, 0;
	@%p4 bra 	$L__BB0_12;
	and.b32  	%r12, %r17, 3;
	setp.lt.u32 	%p5, %r4, 4;
	@%p5 bra 	$L__BB0_7;
	add.s32 	%r26, %r37, %r3;
	mul.wide.u32 	%rd34, %r26, 4;
	add.s64 	%rd35, %rd2, %rd34;
	ld.global.f32 	%f41, [%rd35];
	mad.lo.s32 	%r27, %r37, %r17, %r2;
	mul.wide.s32 	%rd36, %r27, 4;
	add.s64 	%rd37, %rd1, %rd36;
	ld.global.f32 	%f42, [%rd37];
	fma.rn.f32 	%f43, %f41, %f42, %f67;
	cvt.u64.u32 	%rd38, %r3;
	cvt.u64.u32 	%rd39, %r37;
	add.s64 	%rd40, %rd39, %rd38;
	shl.b64 	%rd41, %rd40, 2;
	add.s64 	%rd42, %rd2, %rd41;
	ld.global.f32 	%f44, [%rd42+4];
	mul.wide.u32 	%rd43, %r17, 4;
	add.s64 	%rd44, %rd37, %rd43;
	ld.global.f32 	%f45, [%rd44];
	fma.rn.f32 	%f46, %f44, %f45, %f43;
	ld.global.f32 	%f47, [%rd42+8];
	add.s64 	%rd45, %rd44, %rd43;
	ld.global.f32 	%f48, [%rd45];
	fma.rn.f32 	%f49, %f47, %f48, %f46;
	ld.global.f32 	%f50, [%rd42+12];
	add.s64 	%rd46, %rd45, %rd43;
	ld.global.f32 	%f51, [%rd46];
	fma.rn.f32 	%f67, %f50, %f51, %f49;
	add.s32 	%r37, %r37, 4;
$L__BB0_7:
	setp.eq.s32 	%p6, %r12, 0;
	@%p6 bra 	$L__BB0_12;
	setp.eq.s32 	%p7, %r12, 1;
	@%p7 bra 	$L__BB0_10;
	add.s32 	%r28, %r37, %r3;
	mul.wide.u32 	%rd47, %r28, 4;
	add.s64 	%rd48, %rd2, %rd47;
	ld.global.f32 	%f53, [%rd48];
	mad.lo.s32 	%r29, %r37, %r17, %r2;
	mul.wide.s32 	%rd49, %r29, 4;
	add.s64 	%rd50, %rd1, %rd49;
	ld.global.f32 	%f54, [%rd50];
	fma.rn.f32 	%f55, %f53, %f54, %f67;
	cvt.u64.u32 	%rd51, %r3;
	cvt.u64.u32 	%rd52, %r37;
	add.s64 	%rd53, %rd52, %rd51;
	shl.b64 	%rd54, %rd53, 2;
	add.s64 	%rd55, %rd2, %rd54;
	ld.global.f32 	%f56, [%rd55+4];
	mul.wide.u32 	%rd56, %r17, 4;
	add.s64 	%rd57, %rd50, %rd56;
	ld.global.f32 	%f57, [%rd57];
	fma.rn.f32 	%f67, %f56, %f57, %f55;
	add.s32 	%r37, %r37, 2;
$L__BB0_10:
	and.b32  	%r30, %r17, 1;
	setp.eq.b32 	%p8, %r30, 1;
	not.pred 	%p9, %p8;
	@%p9 bra 	$L__BB0_12;
	add.s32 	%r31, %r37, %r3;
	mul.wide.u32 	%rd58, %r31, 4;
	add.s64 	%rd59, %rd2, %rd58;
	ld.global.f32 	%f58, [%rd59];
	mad.lo.s32 	%r32, %r37, %r17, %r2;
	mul.wide.s32 	%rd60, %r32, 4;
	add.s64 	%rd61, %rd1, %rd60;
	ld.global.f32 	%f59, [%rd61];
	fma.rn.f32 	%f67, %f58, %f59, %f67;
$L__BB0_12:
	ld.param.u64 	%rd65, [_Z14matrixMultiplyPfS_S_i_param_2];
	cvta.to.global.u64 	%rd62, %rd65;
	mad.lo.s32 	%r33, %r17, %r1, %r2;
	mul.wide.s32 	%rd63, %r33, 4;
	add.s64 	%rd64, %rd62, %rd63;
	st.global.f32 	[%rd64], %f67;
	ret;

}


// ===== COMPILED SASS (sm_100) =====

	.target	sm_100

	.elftype	@"ET_EXEC"


//--------------------- .note.nv.tkinfo           --------------------------
	.section	.note.nv.tkinfo,"",@"SHT_NOTE"
	.sectionflags	@"SHF_NOTE_NV_TKINFO"
	.tkinfo
        /*0018*/ 	.word	0x00000002
        /*0030*/ 	.string	""
        /*0030*/ 	.string	"ptxas"
        /*0030*/ 	.string	"Cuda compilation tools, release 13.0, V13.0.88"
        /*0030*/ 	.string	"Build cuda_13.0.r13.0/compiler.36424714_0"
        /*0030*/ 	.string	"-arch sm_100 -m 64 "



//--------------------- .note.nv.cuinfo           --------------------------
	.section	.note.nv.cuinfo,"",@"SHT_NOTE"
	.sectionflags	@"SHF_NOTE_NV_CUINFO"
        /*0018*/ 	.short	0x0002
        /*001a*/ 	.short	0x0064
        /*001c*/ 	.short	0x0082
	.zero		2


//--------------------- .nv.info                  --------------------------
	.section	.nv.info,"",@"SHT_CUDA_INFO"
	.align	4


	//----- nvinfo : EIATTR_REGCOUNT
	.align		4
        /*0000*/ 	.byte	0x04, 0x2f
        /*0002*/ 	.short	(.L_1 - .L_0)
	.align		4
.L_0:
        /*0004*/ 	.word	index@(_Z14matrixMultiplyPfS_S_i)
        /*0008*/ 	.word	0x0000001e


	//----- nvinfo : EIATTR_FRAME_SIZE
	.align		4
.L_1:
        /*000c*/ 	.byte	0x04, 0x11
        /*000e*/ 	.short	(.L_3 - .L_2)
	.align		4
.L_2:
        /*0010*/ 	.word	index@(_Z14matrixMultiplyPfS_S_i)
        /*0014*/ 	.word	0x00000000


	//----- nvinfo : EIATTR_MIN_STACK_SIZE
	.align		4
.L_3:
        /*0018*/ 	.byte	0x04, 0x12
        /*001a*/ 	.short	(.L_5 - .L_4)
	.align		4
.L_4:
        /*001c*/ 	.word	index@(_Z14matrixMultiplyPfS_S_i)
        /*0020*/ 	.word	0x00000000
.L_5:


//--------------------- .nv.compat                --------------------------
	.section	.nv.compat,"",@"SHT_CUDA_COMPAT_INFO"
	.align	4
        /*0000*/ 	.byte	0x02, 0x09, 0x00, 0x00, 0x02, 0x02, 0x01, 0x00, 0x02, 0x05, 0x05, 0x00, 0x03, 0x07, 0x01, 0x01
        /*0010*/ 	.byte	0x02, 0x03, 0x00, 0x00, 0x02, 0x06, 0x01, 0x00, 0x04, 0x0b, 0x08, 0x00, 0x09, 0x00, 0x00, 0x00
        /*0020*/ 	.byte	0x00, 0x00, 0x00, 0x00


//--------------------- .nv.info._Z14matrixMultiplyPfS_S_i --------------------------
	.section	.nv.info._Z14matrixMultiplyPfS_S_i,"",@"SHT_CUDA_INFO"
	.sectionflags	@""
	.align	4


	//----- nvinfo : EIATTR_CUDA_API_VERSION
	.align		4
        /*0000*/ 	.byte	0x04, 0x37
        /*0002*/ 	.short	(.L_7 - .L_6)
.L_6:
        /*0004*/ 	.word	0x00000082


	//----- nvinfo : EIATTR_KPARAM_INFO
	.align		4
.L_7:
        /*0008*/ 	.byte	0x04, 0x17
        /*000a*/ 	.short	(.L_9 - .L_8)
.L_8:
        /*000c*/ 	.word	0x00000000
        /*0010*/ 	.short	0x0003
        /*0012*/ 	.short	0x0018
        /*0014*/ 	.byte	0x00, 0xf0, 0x11, 0x00


	//----- nvinfo : EIATTR_KPARAM_INFO
	.align		4
.L_9:
        /*0018*/ 	.byte	0x04, 0x17
        /*001a*/ 	.short	(.L_11 - .L_10)
.L_10:
        /*001c*/ 	.word	0x00000000
        /*0020*/ 	.short	0x0002
        /*0022*/ 	.short	0x0010
        /*0024*/ 	.byte	0x00, 0xf5, 0x21, 0x00


	//----- nvinfo : EIATTR_KPARAM_INFO
	.align		4
.L_11:
        /*0028*/ 	.byte	0x04, 0x17
        /*002a*/ 	.short	(.L_13 - .L_12)
.L_12:
        /*002c*/ 	.word	0x00000000
        /*0030*/ 	.short	0x0001
        /*0032*/ 	.short	0x0008
        /*0034*/ 	.byte	0x00, 0xf5, 0x21, 0x00


	//----- nvinfo : EIATTR_KPARAM_INFO
	.align		4
.L_13:
        /*0038*/ 	.byte	0x04, 0x17
        /*003a*/ 	.short	(.L_15 - .L_14)
.L_14:
        /*003c*/ 	.word	0x00000000
        /*0040*/ 	.short	0x0000
        /*0042*/ 	.short	0x0000
        /*0044*/ 	.byte	0x00, 0xf5, 0x21, 0x00


	//----- nvinfo : EIATTR_SPARSE_MMA_MASK
	.align		4
.L_15:
        /*0048*/ 	.byte	0x03, 0x50
        /*004a*/ 	.short	0x0000


	//----- nvinfo : EIATTR_MAXREG_COUNT
	.align		4
        /*004c*/ 	.byte	0x03, 0x1b
        /*004e*/ 	.short	0x00ff


	//----- nvinfo : EIATTR_MERCURY_ISA_VERSION
	.align		4
        /*0050*/ 	.byte	0x03, 0x5f
        /*0052*/ 	.short	0x0101


	//----- nvinfo : EIATTR_VRC_CTA_INIT_COUNT
	.align		4
        /*0054*/ 	.byte	0x02, 0x4a
	.zero		1
	.zero		1


	//----- nvinfo : EIATTR_EXIT_INSTR_OFFSETS
	.align		4
        /*0058*/ 	.byte	0x04, 0x1c
        /*005a*/ 	.short	(.L_17 - .L_16)


	//   ....[0]....
.L_16:
        /*005c*/ 	.word	0x00000ab0


	//----- nvinfo : EIATTR_CBANK_PARAM_SIZE
	.align		4
.L_17:
        /*0060*/ 	.byte	0x03, 0x19
        /*0062*/ 	.short	0x001c


	//----- nvinfo : EIATTR_PARAM_CBANK
	.align		4
        /*0064*/ 	.byte	0x04, 0x0a
        /*0066*/ 	.short	(.L_19 - .L_18)
	.align		4
.L_18:
        /*0068*/ 	.word	index@(.nv.constant0._Z14matrixMultiplyPfS_S_i)
        /*006c*/ 	.short	0x0380
        /*006e*/ 	.short	0x001c


	//----- nvinfo : EIATTR_SW_WAR
	.align		4
.L_19:
        /*0070*/ 	.byte	0x04, 0x36
        /*0072*/ 	.short	(.L_21 - .L_20)
.L_20:
        /*0074*/ 	.word	0x00000008
.L_21:


//--------------------- .nv.callgraph             --------------------------
	.section	.nv.callgraph,"",@"SHT_CUDA_CALLGRAPH"
	.align	4
	.sectionentsize	8
	.align		4
        /*0000*/ 	.word	0x00000000
	.align		4
        /*0004*/ 	.word	0xffffffff
	.align		4
        /*0008*/ 	.word	0x00000000
	.align		4
        /*000c*/ 	.word	0xfffffffe
	.align		4
        /*0010*/ 	.word	0x00000000
	.align		4
        /*0014*/ 	.word	0xfffffffd
	.align		4
        /*0018*/ 	.word	0x00000000
	.align		4
        /*001c*/ 	.word	0xfffffffc


//--------------------- .text._Z14matrixMultiplyPfS_S_i --------------------------
	.section	.text._Z14matrixMultiplyPfS_S_i,"ax",@progbits
	.align	128
        .global         _Z14matrixMultiplyPfS_S_i
        .type           _Z14matrixMultiplyPfS_S_i,@function
        .size           _Z14matrixMultiplyPfS_S_i,(.L_x_5 - _Z14matrixMultiplyPfS_S_i)
        .other          _Z14matrixMultiplyPfS_S_i,@"STO_CUDA_ENTRY STV_DEFAULT"
_Z14matrixMultiplyPfS_S_i:
.text._Z14matrixMultiplyPfS_S_i:
[----:B------:R-:W-:Y:S01]  /*0000*/  LDC R1, c[0x0][0x37c] ;  /* 0x0000df00ff017b82 */ /* 0x000fe20000000800 */
[----:B------:R-:W0:Y:S01]  /*0010*/  S2R R3, SR_TID.Y ;  /* 0x0000000000037919 */ /* 0x000e220000002200 */
[----:B------:R-:W1:Y:S06]  /*0020*/  LDCU UR18, c[0x0][0x398] ;  /* 0x00007300ff1277ac */ /* 0x000e6c0008000800 */
[----:B------:R-:W0:Y:S01]  /*0030*/  LDC R0, c[0x0][0x364] ;  /* 0x0000d900ff007b82 */ /* 0x000e220000000800 */
[----:B------:R-:W-:Y:S01]  /*0040*/  HFMA2 R12, -RZ, RZ, 0, 0 ;  /* 0x00000000ff0c7431 */ /* 0x000fe200000001ff */
[----:B------:R-:W2:Y:S01]  /*0050*/  S2R R2, SR_TID.X ;  /* 0x0000000000027919 */ /* 0x000ea20000002100 */
[----:B------:R-:W3:Y:S05]  /*0060*/  LDCU.64 UR16, c[0x0][0x358] ;  /* 0x00006b00ff1077ac */ /* 0x000eea0008000a00 */
[----:B------:R-:W0:Y:S08]  /*0070*/  S2UR UR4, SR_CTAID.Y ;  /* 0x00000000000479c3 */ /* 0x000e300000002600 */
[----:B------:R-:W2:Y:S01]  /*0080*/  S2UR UR5, SR_CTAID.X ;  /* 0x00000000000579c3 */ /* 0x000ea20000002500 */
[----:B-1----:R-:W-:-:S07]  /*0090*/  UISETP.GE.AND UP0, UPT, UR18, 0x1, UPT ;  /* 0x000000011200788c */ /* 0x002fce000bf06270 */
[----:B------:R-:W2:Y:S01]  /*00a0*/  LDC R13, c[0x0][0x360] ;  /* 0x0000d800ff0d7b82 */ /* 0x000ea20000000800 */
[----:B0-----:R-:W-:Y:S02]  /*00b0*/  IMAD R0, R0, UR4, R3 ;  /* 0x0000000400007c24 */ /* 0x001fe4000f8e0203 */
[----:B--2---:R-:W-:Y:S01]  /*00c0*/  IMAD R13, R13, UR5, R2 ;  /* 0x000000050d0d7c24 */ /* 0x004fe2000f8e0202 */
[----:B---3--:R-:W-:Y:S06]  /*00d0*/  BRA.U !UP0, `(.L_x_0) ;  /* 0x0000000908647547 */ /* 0x008fec000b800000 */
[----:B------:R-:W-:Y:S02]  /*00e0*/  UISETP.GE.U32.AND UP1, UPT, UR18, 0x8, UPT ;  /* 0x000000081200788c */ /* 0x000fe4000bf26070 */
[----:B------:R-:W-:Y:S01]  /*00f0*/  IMAD R5, R0, UR18, RZ ;  /* 0x0000001200057c24 */ /* 0x000fe2000f8e02ff */
[----:B------:R-:W-:Y:S01]  /*0100*/  ULOP3.LUT UR19, UR18, 0x7, URZ, 0xc0, !UPT ;  /* 0x0000000712137892 */ /* 0x000fe2000f8ec0ff */
[----:B------:R-:W-:Y:S01]  /*0110*/  MOV R12, RZ ;  /* 0x000000ff000c7202 */ /* 0x000fe20000000f00 */
[----:B------:R-:W-:Y:S02]  /*0120*/  UMOV UR4, URZ ;  /* 0x000000ff00047c82 */ /* 0x000fe40008000000 */
[----:B------:R-:W-:Y:S02]  /*0130*/  UISETP.NE.AND UP0, UPT, UR19, URZ, UPT ;  /* 0x000000ff1300728c */ /* 0x000fe4000bf05270 */
[----:B------:R-:W-:Y:S09]  /*0140*/  BRA.U !UP1, `(.L_x_1) ;  /* 0x0000000509087547 */ /* 0x000ff2000b800000 */
[----:B------:R-:W0:Y:S01]  /*0150*/  LDCU.128 UR20, c[0x0][0x380] ;  /* 0x00007000ff1477ac */ /* 0x000e220008000c00 */
[----:B------:R-:W-:Y:S02]  /*0160*/  MOV R12, RZ ;  /* 0x000000ff000c7202 */ /* 0x000fe40000000f00 */
[----:B------:R-:W-:Y:S01]  /*0170*/  MOV R14, R13 ;  /* 0x0000000d000e7202 */ /* 0x000fe20000000f00 */
[----:B------:R-:W-:-:S04]  /*0180*/  ULOP3.LUT UR4, UR18, 0x7ffffff8, URZ, 0xc0, !UPT ;  /* 0x7ffffff812047892 */ /* 0x000fc8000f8ec0ff */
[----:B------:R-:W-:Y:S01]  /*0190*/  UIADD3 UR5, UPT, UPT, -UR4, URZ, URZ ;  /* 0x000000ff04057290 */ /* 0x000fe2000fffe1ff */
[----:B0-----:R-:W-:Y:S01]  /*01a0*/  MOV R2, UR20 ;  /* 0x0000001400027c02 */ /* 0x001fe20008000f00 */
[----:B------:R-:W-:Y:S01]  /*01b0*/  UIMAD.WIDE.U32 UR6, UR18, 0xc, UR22 ;  /* 0x0000000c120678a5 */ /* 0x000fe2000f8e0016 */
[----:B------:R-:W-:Y:S01]  /*01c0*/  MOV R3, UR21 ;  /* 0x0000001500037c02 */ /* 0x000fe20008000f00 */
[----:B------:R-:W-:Y:S02]  /*01d0*/  UIMAD.WIDE.U32 UR8, UR18, 0x10, UR22 ;  /* 0x00000010120878a5 */ /* 0x000fe4000f8e0016 */
[----:B------:R-:W-:Y:S01]  /*01e0*/  UIMAD.WIDE.U32 UR10, UR18, 0x14, UR22 ;  /* 0x00000014120a78a5 */ /* 0x000fe2000f8e0016 */
[----:B------:R-:W-:Y:S01]  /*01f0*/  IMAD.WIDE.U32 R2, R5, 0x4, R2 ;  /* 0x0000000405027825 */ /* 0x000fe200078e0002 */
[----:B------:R-:W-:Y:S02]  /*0200*/  UIMAD.WIDE.U32 UR12, UR18, 0x18, UR22 ;  /* 0x00000018120c78a5 */ /* 0x000fe4000f8e0016 */
[----:B------:R-:W-:Y:S01]  /*0210*/  UIMAD.WIDE.U32 UR14, UR18, 0x1c, UR22 ;  /* 0x0000001c120e78a5 */ /* 0x000fe2000f8e0016 */
[----:B------:R-:W-:-:S04]  /*0220*/  IADD3 R2, P0, PT, R2, 0x10, RZ ;  /* 0x0000001002027810 */ /* 0x000fc80007f1e0ff */
[----:B------:R-:W-:-:S09]  /*0230*/  IADD3.X R3, PT, PT, RZ, R3, RZ, P0, !PT ;  /* 0x00000003ff037210 */ /* 0x000fd200007fe4ff */
.L_x_2:
[----:B------:R-:W-:Y:S01]  /*0240*/  HFMA2 R23, -RZ, RZ, 0, 2.384185791015625e-07 ;  /* 0x00000004ff177431 */ /* 0x000fe200000001ff */
[----:B------:R-:W-:Y:S01]  /*0250*/  UIMAD.WIDE.U32 UR24, UR18, 0x4, UR22 ;  /* 0x00000004121878a5 */ /* 0x000fe2000f8e0016 */
[----:B------:R-:W2:Y:S01]  /*0260*/  LDG.E R21, desc[UR16][R2.64+-0x10] ;  /* 0xfffff01002157981 */ /* 0x000ea2000c1e1900 */
[----:B------:R-:W-:Y:S01]  /*0270*/  UIMAD.WIDE.U32 UR20, UR18, 0x8, UR22 ;  /* 0x00000008121478a5 */ /* 0x000fe2000f8e0016 */
[----:B------:R-:W-:Y:S02]  /*0280*/  IMAD.MOV.U32 R11, RZ, RZ, 0x4 ;  /* 0x00000004ff0b7424 */ /* 0x000fe400078e00ff */
[----:B------:R-:W-:Y:S01]  /*0290*/  HFMA2 R7, -RZ, RZ, 0, 2.384185791015625e-07 ;  /* 0x00000004ff077431 */ /* 0x000fe200000001ff */
[----:B------:R-:W3:Y:S01]  /*02a0*/  LDG.E R19, desc[UR16][R2.64+-0xc] ;  /* 0xfffff41002137981 */ /* 0x000ee2000c1e1900 */
[----:B------:R-:W-:Y:S02]  /*02b0*/  MOV R8, UR24 ;  /* 0x0000001800087c02 */ /* 0x000fe40008000f00 */
[----:B------:R-:W-:Y:S01]  /*02c0*/  MOV R9, UR25 ;  /* 0x0000001900097c02 */ /* 0x000fe20008000f00 */
[C---:B------:R-:W-:Y:S01]  /*02d0*/  IMAD.WIDE R22, R14.reuse, R23, UR22 ;  /* 0x000000160e167e25 */ /* 0x040fe2000f8e0217 */
[----:B------:R-:W-:Y:S01]  /*02e0*/  MOV R24, UR20 ;  /* 0x0000001400187c02 */ /* 0x000fe20008000f00 */
[----:B------:R-:W4:Y:S01]  /*02f0*/  LDG.E R17, desc[UR16][R2.64+-0x8] ;  /* 0xfffff81002117981 */ /* 0x000f22000c1e1900 */
[----:B------:R-:W-:Y:S01]  /*0300*/  MOV R25, UR21 ;  /* 0x0000001500197c02 */ /* 0x000fe20008000f00 */
[----:B------:R-:W-:-:S02]  /*0310*/  IMAD.WIDE R8, R14, 0x4, R8 ;  /* 0x000000040e087825 */ /* 0x000fc400078e0208 */
[----:B------:R-:W2:Y:S02]  /*0320*/  LDG.E R22, desc[UR16][R22.64] ;  /* 0x0000001016167981 */ /* 0x000ea4000c1e1900 */
[C---:B------:R-:W-:Y:S01]  /*0330*/  IMAD.WIDE R24, R14.reuse, 0x4, R24 ;  /* 0x000000040e187825 */ /* 0x040fe200078e0218 */
[----:B------:R-:W-:Y:S01]  /*0340*/  MOV R5, 0x4 ;  /* 0x0000000400057802 */ /* 0x000fe20000000f00 */
[----:B------:R0:W3:Y:S02]  /*0350*/  LDG.E R20, desc[UR16][R8.64] ;  /* 0x0000001008147981 */ /* 0x0000e4000c1e1900 */
[C---:B------:R-:W-:Y:S02]  /*0360*/  IMAD.WIDE R10, R14.reuse, R11, UR6 ;  /* 0x000000060e0a7e25 */ /* 0x040fe4000f8e020b */
[----:B------:R-:W4:Y:S02]  /*0370*/  LDG.E R18, desc[UR16][R24.64] ;  /* 0x0000001018127981 */ /* 0x000f24000c1e1900 */
[----:B------:R-:W-:-:S04]  /*0380*/  IMAD.WIDE R4, R14, R5, UR8 ;  /* 0x000000080e047e25 */ /* 0x000fc8000f8e0205 */
[----:B------:R-:W-:Y:S01]  /*0390*/  HFMA2 R27, -RZ, RZ, 0, 2.384185791015625e-07 ;  /* 0x00000004ff1b7431 */ /* 0x000fe200000001ff */
[----:B------:R1:W5:Y:S01]  /*03a0*/  LDG.E R16, desc[UR16][R10.64] ;  /* 0x000000100a107981 */ /* 0x000362000c1e1900 */
[----:B0-----:R-:W-:-:S03]  /*03b0*/  MOV R9, 0x4 ;  /* 0x0000000400097802 */ /* 0x001fc60000000f00 */
[----:B------:R-:W5:Y:S01]  /*03c0*/  LDG.E R15, desc[UR16][R2.64+-0x4] ;  /* 0xfffffc10020f7981 */ /* 0x000f62000c1e1900 */
[----:B------:R-:W-:-:S03]  /*03d0*/  IMAD.WIDE R6, R14, R7, UR10 ;  /* 0x0000000a0e067e25 */ /* 0x000fc6000f8e0207 */
[----:B------:R0:W5:Y:S01]  /*03e0*/  LDG.E R4, desc[UR16][R4.64] ;  /* 0x0000001004047981 */ /* 0x000162000c1e1900 */
[----:B------:R-:W-:-:S03]  /*03f0*/  IMAD.WIDE R8, R14, R9, UR12 ;  /* 0x0000000c0e087e25 */ /* 0x000fc6000f8e0209 */
[----:B------:R-:W5:Y:S01]  /*0400*/  LDG.E R23, desc[UR16][R2.64] ;  /* 0x0000001002177981 */ /* 0x000f62000c1e1900 */
[----:B-1----:R-:W-:-:S03]  /*0410*/  IMAD.WIDE R10, R14, R27, UR14 ;  /* 0x0000000e0e0a7e25 */ /* 0x002fc6000f8e021b */
[----:B------:R-:W5:Y:S04]  /*0420*/  LDG.E R7, desc[UR16][R6.64] ;  /* 0x0000001006077981 */ /* 0x000f68000c1e1900 */
[----:B------:R-:W5:Y:S04]  /*0430*/  LDG.E R24, desc[UR16][R2.64+0x4] ;  /* 0x0000041002187981 */ /* 0x000f68000c1e1900 */
[----:B------:R-:W5:Y:S04]  /*0440*/  LDG.E R8, desc[UR16][R8.64] ;  /* 0x0000001008087981 */ /* 0x000f68000c1e1900 */
[----:B------:R-:W5:Y:S04]  /*0450*/  LDG.E R25, desc[UR16][R2.64+0x8] ;  /* 0x0000081002197981 */ /* 0x000f68000c1e1900 */
[----:B------:R-:W5:Y:S04]  /*0460*/  LDG.E R10, desc[UR16][R10.64] ;  /* 0x000000100a0a7981 */ /* 0x000f68000c1e1900 */
[----:B------:R1:W5:Y:S01]  /*0470*/  LDG.E R27, desc[UR16][R2.64+0xc] ;  /* 0x00000c10021b7981 */ /* 0x000362000c1e1900 */
[----:B------:R-:W-:-:S04]  /*0480*/  UIADD3 UR5, UPT, UPT, UR5, 0x8, URZ ;  /* 0x0000000805057890 */ /* 0x000fc8000fffe0ff */
[----:B------:R-:W-:Y:S01]  /*0490*/  UISETP.NE.AND UP1, UPT, UR5, URZ, UPT ;  /* 0x000000ff0500728c */ /* 0x000fe2000bf25270 */
[----:B0-----:R-:W-:Y:S02]  /*04a0*/  MOV R5, UR18 ;  /* 0x0000001200057c02 */ /* 0x001fe40008000f00 */
[----:B-1----:R-:W-:Y:S02]  /*04b0*/  IADD3 R2, P0, PT, R2, 0x20, RZ ;  /* 0x0000002002027810 */ /* 0x002fe40007f1e0ff */
[----:B------:R-:W-:Y:S02]  /*04c0*/  LEA R14, R5, R14, 0x3 ;  /* 0x0000000e050e7211 */ /* 0x000fe400078e18ff */
[----:B------:R-:W-:Y:S01]  /*04d0*/  IADD3.X R3, PT, PT, RZ, R3, RZ, P0, !PT ;  /* 0x00000003ff037210 */ /* 0x000fe200007fe4ff */
[----:B--2---:R-:W-:-:S04]  /*04e0*/  FFMA R22, R21, R22, R12 ;  /* 0x0000001615167223 */ /* 0x004fc8000000000c */
[----:B---3--:R-:W-:-:S04]  /*04f0*/  FFMA R20, R19, R20, R22 ;  /* 0x0000001413147223 */ /* 0x008fc80000000016 */
[----:B----4-:R-:W-:-:S04]  /*0500*/  FFMA R18, R17, R18, R20 ;  /* 0x0000001211127223 */ /* 0x010fc80000000014 */
[----:B-----5:R-:W-:-:S04]  /*0510*/  FFMA R16, R15, R16, R18 ;  /* 0x000000100f107223 */ /* 0x020fc80000000012 */
[----:B------:R-:W-:-:S04]  /*0520*/  FFMA R23, R23, R4, R16 ;  /* 0x0000000417177223 */ /* 0x000fc80000000010 */
[----:B------:R-:W-:-:S04]  /*0530*/  FFMA R24, R24, R7, R23 ;  /* 0x0000000718187223 */ /* 0x000fc80000000017 */
[----:B------:R-:W-:-:S04]  /*0540*/  FFMA R8, R25, R8, R24 ;  /* 0x0000000819087223 */ /* 0x000fc80000000018 */
[----:B------:R-:W-:Y:S01]  /*0550*/  FFMA R12, R27, R10, R8 ;  /* 0x0000000a1b0c7223 */ /* 0x000fe20000000008 */
[----:B------:R-:W-:Y:S06]  /*0560*/  BRA.U UP1, `(.L_x_2) ;  /* 0xfffffffd01347547 */ /* 0x000fec000b83ffff */
.L_x_1:
[----:B------:R-:W-:Y:S05]  /*0570*/  BRA.U !UP0, `(.L_x_0) ;  /* 0x00000005083c7547 */ /* 0x000fea000b800000 */
[----:B------:R-:W-:Y:S01]  /*0580*/  UISETP.GE.U32.AND UP0, UPT, UR19, 0x4, UPT ;  /* 0x000000041300788c */ /* 0x000fe2000bf06070 */
[----:B------:R-:W-:Y:S01]  /*0590*/  IMAD R2, R0, UR18, RZ ;  /* 0x0000001200027c24 */ /* 0x000fe2000f8e02ff */
[----:B------:R-:W-:-:S04]  /*05a0*/  ULOP3.LUT UR5, UR18, 0x3, URZ, 0xc0, !UPT ;  /* 0x0000000312057892 */ /* 0x000fc8000f8ec0ff */
[----:B------:R-:W-:-:S03]  /*05b0*/  UISETP.NE.AND UP1, UPT, UR5, URZ, UPT ;  /* 0x000000ff0500728c */ /* 0x000fc6000bf25270 */
[----:B------:R-:W-:Y:S08]  /*05c0*/  BRA.U !UP0, `(.L_x_3) ;  /* 0x00000001087c7547 */ /* 0x000ff0000b800000 */
[----:B------:R-:W0:Y:S01]  /*05d0*/  LDC.64 R6, c[0x0][0x388] ;  /* 0x0000e200ff067b82 */ /* 0x000e220000000a00 */
[----:B------:R-:W1:Y:S01]  /*05e0*/  LDCU.64 UR6, c[0x0][0x380] ;  /* 0x00007000ff0677ac */ /* 0x000e620008000a00 */
[----:B------:R-:W-:Y:S01]  /*05f0*/  MOV R4, UR4 ;  /* 0x0000000400047c02 */ /* 0x000fe20008000f00 */
[C---:B------:R-:W-:Y:S01]  /*0600*/  VIADD R3, R2.reuse, UR4 ;  /* 0x0000000402037c36 */ /* 0x040fe20008000000 */
[----:B------:R-:W-:Y:S02]  /*0610*/  MOV R11, UR18 ;  /* 0x00000012000b7c02 */ /* 0x000fe40008000f00 */
[----:B------:R-:W-:Y:S01]  /*0620*/  IADD3 R14, P0, PT, R2, UR4, RZ ;  /* 0x00000004020e7c10 */ /* 0x000fe2000ff1e0ff */
[----:B------:R-:W-:Y:S01]  /*0630*/  IMAD R5, R4, UR18, R13 ;  /* 0x0000001204057c24 */ /* 0x000fe2000f8e020d */
[----:B------:R-:W2:Y:S01]  /*0640*/  LDC.64 R8, c[0x0][0x380] ;  /* 0x0000e000ff087b82 */ /* 0x000ea20000000a00 */
[----:B------:R-:W-:Y:S02]  /*0650*/  MOV R15, UR18 ;  /* 0x00000012000f7c02 */ /* 0x000fe40008000f00 */
[----:B------:R-:W-:Y:S01]  /*0660*/  MOV R17, UR18 ;  /* 0x0000001200117c02 */ /* 0x000fe20008000f00 */
[----:B0-----:R-:W-:-:S04]  /*0670*/  IMAD.WIDE R6, R5, 0x4, R6 ;  /* 0x0000000405067825 */ /* 0x001fc800078e0206 */
[----:B------:R-:W-:Y:S02]  /*0680*/  IMAD.WIDE.U32 R10, R11, 0x4, R6 ;  /* 0x000000040b0a7825 */ /* 0x000fe400078e0006 */
[----:B------:R-:W3:Y:S02]  /*0690*/  LDG.E R6, desc[UR16][R6.64] ;  /* 0x0000001006067981 */ /* 0x000ee4000c1e1900 */
[----:B--2---:R-:W-:Y:S01]  /*06a0*/  IMAD.WIDE.U32 R8, R3, 0x4, R8 ;  /* 0x0000000403087825 */ /* 0x004fe200078e0008 */
[----:B------:R-:W-:Y:S02]  /*06b0*/  IADD3.X R3, PT, PT, RZ, RZ, RZ, P0, !PT ;  /* 0x000000ffff037210 */ /* 0x000fe400007fe4ff */
[----:B-1----:R-:W-:-:S03]  /*06c0*/  LEA R4, P0, R14, UR6, 0x2 ;  /* 0x000000060e047c11 */ /* 0x002fc6000f8010ff */
[----:B------:R-:W3:Y:S01]  /*06d0*/  LDG.E R9, desc[UR16][R8.64] ;  /* 0x0000001008097981 */ /* 0x000ee2000c1e1900 */
[----:B------:R-:W-:Y:S01]  /*06e0*/  LEA.HI.X R5, R14, UR7, R3, 0x2, P0 ;  /* 0x000000070e057c11 */ /* 0x000fe200080f1403 */
[----:B------:R-:W-:Y:S02]  /*06f0*/  IMAD.WIDE.U32 R14, R15, 0x4, R10 ;  /* 0x000000040f0e7825 */ /* 0x000fe400078e000a */
[----:B------:R-:W2:Y:S04]  /*0700*/  LDG.E R3, desc[UR16][R10.64] ;  /* 0x000000100a037981 */ /* 0x000ea8000c1e1900 */
[----:B------:R-:W2:Y:S01]  /*0710*/  LDG.E R18, desc[UR16][R4.64+0x4] ;  /* 0x0000041004127981 */ /* 0x000ea2000c1e1900 */
[----:B------:R-:W-:-:S03]  /*0720*/  IMAD.WIDE.U32 R16, R17, 0x4, R14 ;  /* 0x0000000411107825 */ /* 0x000fc600078e000e */
[----:B------:R-:W4:Y:S04]  /*0730*/  LDG.E R19, desc[UR16][R14.64] ;  /* 0x000000100e137981 */ /* 0x000f28000c1e1900 */
[----:B------:R-:W4:Y:S04]  /*0740*/  LDG.E R20, desc[UR16][R4.64+0x8] ;  /* 0x0000081004147981 */ /* 0x000f28000c1e1900 */
[----:B------:R-:W5:Y:S04]  /*0750*/  LDG.E R22, desc[UR16][R4.64+0xc] ;  /* 0x00000c1004167981 */ /* 0x000f68000c1e1900 */
[----:B------:R-:W5:Y:S01]  /*0760*/  LDG.E R16, desc[UR16][R16.64] ;  /* 0x0000001010107981 */ /* 0x000f62000c1e1900 */
[----:B------:R-:W-:Y:S01]  /*0770*/  UIADD3 UR4, UPT, UPT, UR4, 0x4, URZ ;  /* 0x0000000404047890 */ /* 0x000fe2000fffe0ff */
[----:B---3--:R-:W-:-:S04]  /*0780*/  FFMA R9, R9, R6, R12 ;  /* 0x0000000609097223 */ /* 0x008fc8000000000c */
[----:B--2---:R-:W-:-:S04]  /*0790*/  FFMA R3, R18, R3, R9 ;  /* 0x0000000312037223 */ /* 0x004fc80000000009 */
[----:B----4-:R-:W-:-:S04]  /*07a0*/  FFMA R3, R20, R19, R3 ;  /* 0x0000001314037223 */ /* 0x010fc80000000003 */
[----:B-----5:R-:W-:-:S07]  /*07b0*/  FFMA R12, R22, R16, R3 ;  /* 0x00000010160c7223 */ /* 0x020fce0000000003 */
.L_x_3:
[----:B------:R-:W-:Y:S05]  /*07c0*/  BRA.U !UP1, `(.L_x_0) ;  /* 0x0000000109a87547 */ /* 0x000fea000b800000 */
[----:B------:R-:W-:Y:S01]  /*07d0*/  UISETP.NE.AND UP0, UPT, UR5, 0x1, UPT ;  /* 0x000000010500788c */ /* 0x000fe2000bf05270 */
[----:B------:R-:W-:Y:S01]  /*07e0*/  MOV R4, UR4 ;  /* 0x0000000400047c02 */ /* 0x000fe20008000f00 */
[----:B------:R-:W-:Y:S02]  /*07f0*/  ULOP3.LUT UR5, UR18, 0x1, URZ, 0xc0, !UPT ;  /* 0x0000000112057892 */ /* 0x000fe4000f8ec0ff */
[----:B------:R-:W-:Y:S02]  /*0800*/  MOV R17, UR18 ;  /* 0x0000001200117c02 */ /* 0x000fe40008000f00 */
[----:B------:R-:W-:Y:S01]  /*0810*/  UISETP.NE.U32.AND UP1, UPT, UR5, 0x1, UPT ;  /* 0x000000010500788c */ /* 0x000fe2000bf25070 */
[----:B------:R-:W-:-:S04]  /*0820*/  PLOP3.LUT P1, PT, PT, PT, UP0, 0x80, 0x8 ;  /* 0x000000000008781c */ /* 0x000fc80003f2f008 */
[----:B------:R-:W0:Y:S01]  /*0830*/  @UP0 LDCU.128 UR8, c[0x0][0x380] ;  /* 0x00007000ff0807ac */ /* 0x000e220008000c00 */
[----:B------:R-:W-:Y:S01]  /*0840*/  PLOP3.LUT P0, PT, PT, PT, UP1, 0x80, 0x8 ;  /* 0x000000000008781c */ /* 0x000fe20003f0f018 */
[----:B------:R-:W1:Y:S04]  /*0850*/  @UP0 LDCU.64 UR6, c[0x0][0x380] ;  /* 0x00007000ff0607ac */ /* 0x000e680008000a00 */
[----:B------:R-:W2:Y:S03]  /*0860*/  @!UP1 LDCU.128 UR12, c[0x0][0x380] ;  /* 0x00007000ff0c97ac */ /* 0x000ea60008000c00 */
[C---:B------:R-:W-:Y:S02]  /*0870*/  @P1 IADD3 R3, PT, PT, R2.reuse, UR4, RZ ;  /* 0x0000000402031c10 */ /* 0x040fe4000fffe0ff */
[----:B------:R-:W-:Y:S01]  /*0880*/  @P1 IADD3 R5, P2, PT, R2, UR4, RZ ;  /* 0x0000000402051c10 */ /* 0x000fe2000ff5e0ff */
[----:B------:R-:W-:-:S03]  /*0890*/  @UP0 UIADD3 UR4, UPT, UPT, UR4, 0x2, URZ ;  /* 0x0000000204040890 */ /* 0x000fc6000fffe0ff */
[----:B------:R-:W-:Y:S02]  /*08a0*/  @P1 IADD3.X R8, PT, PT, RZ, RZ, RZ, P2, !PT ;  /* 0x000000ffff081210 */ /* 0x000fe400017fe4ff */
[----:B0-----:R-:W-:Y:S01]  /*08b0*/  MOV R14, UR8 ;  /* 0x00000008000e7c02 */ /* 0x001fe20008000f00 */
[----:B------:R-:W-:Y:S01]  /*08c0*/  IMAD.U32 R6, RZ, RZ, UR10 ;  /* 0x0000000aff067e24 */ /* 0x000fe2000f8e00ff */
[----:B------:R-:W-:Y:S02]  /*08d0*/  MOV R15, UR9 ;  /* 0x00000009000f7c02 */ /* 0x000fe40008000f00 */
[----:B------:R-:W-:Y:S01]  /*08e0*/  MOV R7, UR11 ;  /* 0x0000000b00077c02 */ /* 0x000fe20008000f00 */
[----:B------:R-:W-:-:S04]  /*08f0*/  @P1 IMAD.WIDE.U32 R14, R3, 0x4, R14 ;  /* 0x00000004030e1825 */ /* 0x000fc800078e000e */
[----:B------:R-:W-:Y:S01]  /*0900*/  @P1 IMAD R3, R4, UR18, R13 ;  /* 0x0000001204031c24 */ /* 0x000fe2000f8e020d */
[----:B-1----:R-:W-:Y:S02]  /*0910*/  @P1 LEA R4, P2, R5, UR6, 0x2 ;  /* 0x0000000605041c11 */ /* 0x002fe4000f8410ff */
[----:B------:R-:W-:Y:S01]  /*0920*/  MOV R18, UR4 ;  /* 0x0000000400127c02 */ /* 0x000fe20008000f00 */
[----:B------:R-:W-:Y:S01]  /*0930*/  @P1 IMAD.WIDE R6, R3, 0x4, R6 ;  /* 0x0000000403061825 */ /* 0x000fe200078e0206 */
[----:B------:R-:W-:Y:S01]  /*0940*/  @P1 LEA.HI.X R5, R5, UR7, R8, 0x2, P2 ;  /* 0x0000000705051c11 */ /* 0x000fe200090f1408 */
[----:B------:R-:W3:Y:S01]  /*0950*/  @P1 LDG.E R3, desc[UR16][R14.64] ;  /* 0x000000100e031981 */ /* 0x000ee2000c1e1900 */
[----:B--2---:R-:W-:Y:S01]  /*0960*/  MOV R8, UR12 ;  /* 0x0000000c00087c02 */ /* 0x004fe20008000f00 */
[----:B------:R-:W-:Y:S01]  /*0970*/  @!P0 IMAD R21, R18, UR18, R13 ;  /* 0x0000001212158c24 */ /* 0x000fe2000f8e020d */
[----:B------:R-:W-:Y:S01]  /*0980*/  MOV R9, UR13 ;  /* 0x0000000d00097c02 */ /* 0x000fe20008000f00 */
[----:B------:R-:W-:Y:S01]  /*0990*/  @P1 IMAD.WIDE.U32 R16, R17, 0x4, R6 ;  /* 0x0000000411101825 */ /* 0x000fe200078e0006 */
[----:B------:R-:W-:Y:S01]  /*09a0*/  @!P0 IADD3 R19, PT, PT, R2, UR4, RZ ;  /* 0x0000000402138c10 */ /* 0x000fe2000fffe0ff */
[----:B------:R-:W3:Y:S01]  /*09b0*/  @P1 LDG.E R6, desc[UR16][R6.64] ;  /* 0x0000001006061981 */ /* 0x000ee2000c1e1900 */
[----:B------:R-:W-:-:S02]  /*09c0*/  MOV R10, UR14 ;  /* 0x0000000e000a7c02 */ /* 0x000fc40008000f00 */
[----:B------:R-:W-:Y:S01]  /*09d0*/  MOV R11, UR15 ;  /* 0x0000000f000b7c02 */ /* 0x000fe20008000f00 */
[----:B------:R-:W-:Y:S01]  /*09e0*/  @!P0 IMAD.WIDE.U32 R8, R19, 0x4, R8 ;  /* 0x0000000413088825 */ /* 0x000fe200078e0008 */
[----:B------:R-:W2:Y:S03]  /*09f0*/  @P1 LDG.E R16, desc[UR16][R16.64] ;  /* 0x0000001010101981 */ /* 0x000ea6000c1e1900 */
[----:B------:R-:W-:Y:S01]  /*0a00*/  @!P0 IMAD.WIDE R10, R21, 0x4, R10 ;  /* 0x00000004150a8825 */ /* 0x000fe200078e020a */
[----:B------:R-:W2:Y:S04]  /*0a10*/  @P1 LDG.E R4, desc[UR16][R4.64+0x4] ;  /* 0x0000041004041981 */ /* 0x000ea8000c1e1900 */
[----:B------:R-:W4:Y:S04]  /*0a20*/  @!P0 LDG.E R9, desc[UR16][R8.64] ;  /* 0x0000001008098981 */ /* 0x000f28000c1e1900 */
[----:B------:R-:W4:Y:S01]  /*0a30*/  @!P0 LDG.E R10, desc[UR16][R10.64] ;  /* 0x000000100a0a8981 */ /* 0x000f22000c1e1900 */
[----:B---3--:R-:W-:-:S04]  /*0a40*/  @P1 FFMA R3, R3, R6, R12 ;  /* 0x0000000603031223 */ /* 0x008fc8000000000c */
[----:B--2---:R-:W-:-:S04]  /*0a50*/  @P1 FFMA R12, R4, R16, R3 ;  /* 0x00000010040c1223 */ /* 0x004fc80000000003 */
[----:B----4-:R-:W-:-:S07]  /*0a60*/  @!P0 FFMA R12, R9, R10, R12 ;  /* 0x0000000a090c8223 */ /* 0x010fce000000000c */
.L_x_0:
[----:B------:R-:W0:Y:S01]  /*0a70*/  LDC.64 R2, c[0x0][0x390] ;  /* 0x0000e400ff027b82 */ /* 0x000e220000000a00 */
[----:B------:R-:W-:-:S04]  /*0a80*/  IMAD R13, R0, UR18, R13 ;  /* 0x00000012000d7c24 */ /* 0x000fc8000f8e020d */
[----:B0-----:R-:W-:-:S05]  /*0a90*/  IMAD.WIDE R2, R13, 0x4, R2 ;  /* 0x000000040d027825 */ /* 0x001fca00078e0202 */
[----:B------:R-:W-:Y:S01]  /*0aa0*/  STG.E desc[UR16][R2.64], R12 ;  /* 0x0000000c02007986 */ /* 0x000fe2000c101910 */
[----:B------:R-:W-:Y:S05]  /*0ab0*/  EXIT ;  /* 0x000000000000794d */ /* 0x000fea0003800000 */
.L_x_4:
[----:B------:R-:W-:-:S00]  /*0ac0*/  BRA `(.L_x_4) ;  /* 0xfffffffc00fc7947 */ /* 0x000fc0000383ffff */
[----:B------:R-:W-:-:S00]  /*0ad0*/  NOP ;  /* 0x0000000000007918 */ /* 0x000fc00000000000 */
        /* <DEDUP_REMOVED lines=10> */
.L_x_5:


//--------------------- .nv.shared.reserved.0     --------------------------
	.section	.nv.shared.reserved.0,"aw",@nobits
	.weak		__nv_reservedSMEM_offset_0_alias
	.size		__nv_reservedSMEM_offset_0_alias, 0, 64
	.other		__nv_reservedSMEM_offset_0_alias,@"STO_CUDA_RESERVED_SHARED STV_DEFAULT"
__nv_reservedSMEM_offset_0_alias:
	.zero		0
	.zero		64


//--------------------- .nv.constant0._Z14matrixMultiplyPfS_S_i --------------------------
	.section	.nv.constant0._Z14matrixMultiplyPfS_S_i,"a",@progbits
	.sectionflags	@""
	.align	4
.nv.constant0._Z14matrixMultiplyPfS_S_i:
	.zero		924


//--------------------- SYMBOLS --------------------------

	.type		.nv.reservedSmem.offset0,@object
	.size		.nv.reservedSmem.offset0,0x4
